	.headerflags	@"EF_CUDA_TEXMODE_UNIFIED EF_CUDA_64BIT_ADDRESS EF_CUDA_ACCELERATORS EF_CUDA_SM90 EF_CUDA_VIRTUAL_SM(EF_CUDA_SM90)"
	.elftype	@"ET_EXEC"


//--------------------- .nv.info                  --------------------------
	.section	.nv.info,"",@"SHT_CUDA_INFO"
	.align	4


	//----- nvinfo : EIATTR_REGCOUNT
	.align		4
        /*0000*/ 	.byte	0x04, 0x2f
        /*0002*/ 	.short	(.L_1 - .L_0)
	.align		4
.L_0:
        /*0004*/ 	.word	index@(triton_poi_fused_add_6)
        /*0008*/ 	.word	0x0000000c


	//----- nvinfo : EIATTR_MIN_STACK_SIZE
	.align		4
.L_1:
        /*000c*/ 	.byte	0x04, 0x12
        /*000e*/ 	.short	(.L_3 - .L_2)
	.align		4
.L_2:
        /*0010*/ 	.word	index@(triton_poi_fused_add_6)
        /*0014*/ 	.word	0x00000000


	//----- nvinfo : EIATTR_FRAME_SIZE
	.align		4
.L_3:
        /*0018*/ 	.byte	0x04, 0x11
        /*001a*/ 	.short	(.L_5 - .L_4)
	.align		4
.L_4:
        /*001c*/ 	.word	index@(triton_poi_fused_add_6)
        /*0020*/ 	.word	0x00000000


	//----- nvinfo : EIATTR_MIN_STACK_SIZE
	.align		4
.L_5:
        /*0024*/ 	.byte	0x04, 0x12
        /*0026*/ 	.short	(.L_7 - .L_6)
	.align		4
.L_6:
        /*0028*/ 	.word	index@(triton_poi_fused_add_6)
        /*002c*/ 	.word	0x00000000
.L_7:


//--------------------- .nv.info.triton_poi_fused_add_6 --------------------------
	.section	.nv.info.triton_poi_fused_add_6,"",@"SHT_CUDA_INFO"
	.sectionflags	@""
	.align	4


	//----- nvinfo : EIATTR_CUDA_API_VERSION
	.align		4
        /*0000*/ 	.byte	0x04, 0x37
        /*0002*/ 	.short	(.L_9 - .L_8)
.L_8:
        /*0004*/ 	.word	0x0000007c


	//----- nvinfo : EIATTR_KPARAM_INFO
	.align		4
.L_9:
        /*0008*/ 	.byte	0x04, 0x17
        /*000a*/ 	.short	(.L_11 - .L_10)
.L_10:
        /*000c*/ 	.word	0x00000000
        /*0010*/ 	.short	0x0002
        /*0012*/ 	.short	0x0010
        /*0014*/ 	.byte	0x00, 0xf0, 0x11, 0x00


	//----- nvinfo : EIATTR_KPARAM_INFO
	.align		4
.L_11:
        /*0018*/ 	.byte	0x04, 0x17
        /*001a*/ 	.short	(.L_13 - .L_12)
.L_12:
        /*001c*/ 	.word	0x00000000
        /*0020*/ 	.short	0x0001
        /*0022*/ 	.short	0x0008
        /*0024*/ 	.byte	0x00, 0xf4, 0x21, 0x00


	//----- nvinfo : EIATTR_KPARAM_INFO
	.align		4
.L_13:
        /*0028*/ 	.byte	0x04, 0x17
        /*002a*/ 	.short	(.L_15 - .L_14)
.L_14:
        /*002c*/ 	.word	0x00000000
        /*0030*/ 	.short	0x0000
        /*0032*/ 	.short	0x0000
        /*0034*/ 	.byte	0x00, 0xf4, 0x21, 0x00


	//----- nvinfo : EIATTR_SPARSE_MMA_MASK
	.align		4
.L_15:
        /*0038*/ 	.byte	0x03, 0x50
        /*003a*/ 	.short	0x0000


	//----- nvinfo : EIATTR_MAXREG_COUNT
	.align		4
        /*003c*/ 	.byte	0x03, 0x1b
        /*003e*/ 	.short	0x00ff


	//----- nvinfo : EIATTR_EXIT_INSTR_OFFSETS
	.align		4
        /*0040*/ 	.byte	0x04, 0x1c
        /*0042*/ 	.short	(.L_17 - .L_16)


	//   ....[0]....
.L_16:
        /*0044*/ 	.word	0x00000170


	//   ....[1]....
        /*0048*/ 	.word	0x00000190


	//----- nvinfo : EIATTR_REQNTID
	.align		4
.L_17:
        /*004c*/ 	.byte	0x04, 0x10
        /*004e*/ 	.short	(.L_19 - .L_18)
.L_18:
        /*0050*/ 	.word	0x00000080
        /*0054*/ 	.word	0x00000001
        /*0058*/ 	.word	0x00000001


	//----- nvinfo : EIATTR_CBANK_PARAM_SIZE
	.align		4
.L_19:
        /*005c*/ 	.byte	0x03, 0x19
        /*005e*/ 	.short	0x0014


	//----- nvinfo : EIATTR_PARAM_CBANK
	.align		4
        /*0060*/ 	.byte	0x04, 0x0a
        /*0062*/ 	.short	(.L_21 - .L_20)
	.align		4
.L_20:
        /*0064*/ 	.word	index@(.nv.constant0.triton_poi_fused_add_6)
        /*0068*/ 	.short	0x0210
        /*006a*/ 	.short	0x0014


	//----- nvinfo : EIATTR_SW_WAR
	.align		4
.L_21:
        /*006c*/ 	.byte	0x04, 0x36
        /*006e*/ 	.short	(.L_23 - .L_22)
.L_22:
        /*0070*/ 	.word	0x00000008
.L_23:


//--------------------- .nv.callgraph             --------------------------
	.section	.nv.callgraph,"",@"SHT_CUDA_CALLGRAPH"
	.align	4
	.sectionentsize	8
	.align		4
        /*0000*/ 	.word	0x00000000
	.align		4
        /*0004*/ 	.word	0xffffffff
	.align		4
        /*0008*/ 	.word	0x00000000
	.align		4
        /*000c*/ 	.word	0xfffffffe
	.align		4
        /*0010*/ 	.word	0x00000000
	.align		4
        /*0014*/ 	.word	0xfffffffd
	.align		4
        /*0018*/ 	.word	0x00000000
	.align		4
        /*001c*/ 	.word	0xfffffffc


//--------------------- .text.triton_poi_fused_add_6 --------------------------
	.section	.text.triton_poi_fused_add_6,"ax",@progbits
	.align	128
        .global         triton_poi_fused_add_6
        .type           triton_poi_fused_add_6,@function
        .size           triton_poi_fused_add_6,(.L_x_1 - triton_poi_fused_add_6)
        .other          triton_poi_fused_add_6,@"STO_CUDA_ENTRY STV_DEFAULT"
triton_poi_fused_add_6:
.text.triton_poi_fused_add_6:
[----:B------:R-:W0:Y:S02]  /*0000*/  LDC R1, c[0x0][0x28] ;  /* 0x00000a00ff017b82 */ /* 0x000e240000000800 */
[----:B------:R-:W1:Y:S01]  /*0010*/  S2R R0, SR_TID.X ;  /* 0x0000000000007919 */ /* 0x000e620000002100 */
[----:B------:R-:W2:Y:S01]  /*0020*/  LDC.64 R2, c[0x0][0x210] ;  /* 0x00008400ff027b82 */ /* 0x000ea20000000a00 */
[----:B------:R-:W-:Y:S01]  /*0030*/  ULDC.64 UR4, c[0x0][0x208] ;  /* 0x0000820000047ab9 */ /* 0x000fe20000000a00 */
[----:B------:R-:W3:Y:S06]  /*0040*/  S2R R7, SR_CTAID.X ;  /* 0x0000000000077919 */ /* 0x000eec0000002500 */
[----:B------:R-:W4:Y:S01]  /*0050*/  LDC.64 R4, c[0x0][0x218] ;  /* 0x00008600ff047b82 */ /* 0x000f220000000a00 */
[----:B-1----:R-:W-:Y:S01]  /*0060*/  IMAD.SHL.U32 R0, R0, 0x2, RZ ;  /* 0x0000000200007824 */ /* 0x002fe200078e00ff */
[----:B---3--:R-:W-:-:S04]  /*0070*/  SHF.R.S32.HI R6, RZ, 0x17, R7 ;  /* 0x00000017ff067819 */ /* 0x008fc80000011407 */
[----:B------:R-:W-:-:S05]  /*0080*/  LOP3.LUT R0, R0, 0xfe, RZ, 0xc0, !PT ;  /* 0x000000fe00007812 */ /* 0x000fca00078ec0ff */
[----:B------:R-:W-:Y:S01]  /*0090*/  IMAD R7, R7, 0x100, R0 ;  /* 0x0000010007077824 */ /* 0x000fe200078e0200 */
[----:B------:R-:W-:-:S03]  /*00a0*/  SGXT R0, R6, 0x1 ;  /* 0x000000010600781a */ /* 0x000fc60000000200 */
[C---:B--2---:R-:W-:Y:S01]  /*00b0*/  IMAD.WIDE R2, R7.reuse, 0x4, R2 ;  /* 0x0000000407027825 */ /* 0x044fe200078e0202 */
[----:B------:R-:W-:Y:S02]  /*00c0*/  LEA.HI R0, R0, R7, RZ, 0x2 ;  /* 0x0000000700007211 */ /* 0x000fe400078f10ff */
[----:B------:R-:W-:Y:S02]  /*00d0*/  ISETP.GE.AND P0, PT, R7, 0x100, PT ;  /* 0x000001000700780c */ /* 0x000fe40003f06270 */
[----:B------:R-:W-:-:S05]  /*00e0*/  LOP3.LUT R0, R0, 0xfffffffc, RZ, 0xc0, !PT ;  /* 0xfffffffc00007812 */ /* 0x000fca00078ec0ff */
[----:B------:R-:W-:Y:S01]  /*00f0*/  IMAD.IADD R9, R7, 0x1, -R0 ;  /* 0x0000000107097824 */ /* 0x000fe200078e0a00 */
[----:B------:R-:W-:-:S03]  /*0100*/  CS2R R6, SRZ ;  /* 0x0000000000067805 */ /* 0x000fc6000001ff00 */
[----:B----4-:R-:W-:Y:S01]  /*0110*/  IMAD.WIDE R4, R9, 0x4, R4 ;  /* 0x0000000409047825 */ /* 0x010fe200078e0204 */
[----:B------:R-:W-:Y:S02]  /*0120*/  CS2R R8, SRZ ;  /* 0x0000000000087805 */ /* 0x000fe4000001ff00 */
[----:B------:R-:W2:Y:S04]  /*0130*/  @!P0 LDG.E.64 R6, desc[UR4][R2.64] ;  /* 0x0000000402068981 */ /* 0x000ea8000c1e1b00 */
[----:B------:R-:W2:Y:S02]  /*0140*/  @!P0 LDG.E.EL.64 R8, desc[UR4][R4.64] ;  /* 0x0000000404088981 */ /* 0x000ea4000c2e1b00 */
[----:B--2---:R-:W-:Y:S01]  /*0150*/  FADD R6, R8, R6 ;  /* 0x0000000608067221 */ /* 0x004fe20000000000 */
[----:B------:R-:W-:Y:S01]  /*0160*/  FADD R7, R9, R7 ;  /* 0x0000000709077221 */ /* 0x000fe20000000000 */
[----:B------:R-:W-:Y:S06]  /*0170*/  @P0 EXIT ;  /* 0x000000000000094d */ /* 0x000fec0003800000 */
[----:B------:R-:W-:Y:S01]  /*0180*/  STG.E.64 desc[UR4][R2.64], R6 ;  /* 0x0000000602007986 */ /* 0x000fe2000c101b04 */
[----:B------:R-:W-:Y:S05]  /*0190*/  EXIT ;  /* 0x000000000000794d */ /* 0x000fea0003800000 */
.L_x_0:
[----:B------:R-:W-:-:S00]  /*01a0*/  BRA `(.L_x_0) ;  /* 0xfffffffc00fc7947 */ /* 0x000fc0000383ffff */
[----:B------:R-:W-:-:S00]  /*01b0*/  NOP ;  /* 0x0000000000007918 */ /* 0x000fc00000000000 */
        /* <DEDUP_REMOVED lines=12> */
.L_x_1:


//--------------------- .nv.constant0.triton_poi_fused_add_6 --------------------------
	.section	.nv.constant0.triton_poi_fused_add_6,"a",@progbits
	.sectionflags	@""
	.align	4
.nv.constant0.triton_poi_fused_add_6:
	.zero		548
